//
// Generated by NVIDIA NVVM Compiler
//
// Compiler Build ID: CL-36424714
// Cuda compilation tools, release 13.0, V13.0.88
// Based on NVVM 20.0.0
//

.version 9.0
.target sm_100
.address_size 64

	// .globl	_Z10pow_kernelifPfiS_i

.visible .entry _Z10pow_kernelifPfiS_i(
	.param .u32 _Z10pow_kernelifPfiS_i_param_0,
	.param .f32 _Z10pow_kernelifPfiS_i_param_1,
	.param .u64 .ptr .align 1 _Z10pow_kernelifPfiS_i_param_2,
	.param .u32 _Z10pow_kernelifPfiS_i_param_3,
	.param .u64 .ptr .align 1 _Z10pow_kernelifPfiS_i_param_4,
	.param .u32 _Z10pow_kernelifPfiS_i_param_5
)
{
	.reg .pred 	%p<23>;
	.reg .b32 	%r<27>;
	.reg .b32 	%f<77>;
	.reg .b64 	%rd<9>;

	ld.param.u32 	%r4, [_Z10pow_kernelifPfiS_i_param_0];
	ld.param.f32 	%f10, [_Z10pow_kernelifPfiS_i_param_1];
	ld.param.u64 	%rd1, [_Z10pow_kernelifPfiS_i_param_2];
	ld.param.u32 	%r2, [_Z10pow_kernelifPfiS_i_param_3];
	ld.param.u64 	%rd2, [_Z10pow_kernelifPfiS_i_param_4];
	ld.param.u32 	%r3, [_Z10pow_kernelifPfiS_i_param_5];
	mov.u32 	%r5, %ctaid.x;
	mov.u32 	%r6, %ctaid.y;
	mov.u32 	%r7, %nctaid.x;
	mad.lo.s32 	%r8, %r6, %r7, %r5;
	mov.u32 	%r9, %ntid.x;
	mov.u32 	%r10, %tid.x;
	mad.lo.s32 	%r1, %r8, %r9, %r10;
	setp.ge.s32 	%p1, %r1, %r4;
	mov.f32 	%f76, 0f3F800000;
	@%p1 bra 	$L__BB0_10;
	cvta.to.global.u64 	%rd3, %rd1;
	mul.lo.s32 	%r11, %r2, %r1;
	mul.wide.s32 	%rd4, %r11, 4;
	add.s64 	%rd5, %rd3, %rd4;
	ld.global.f32 	%f1, [%rd5];
	mul.f32 	%f12, %f10, 0f3F000000;
	cvt.rzi.f32.f32 	%f13, %f12;
	add.f32 	%f14, %f13, %f13;
	sub.f32 	%f15, %f10, %f14;
	abs.f32 	%f2, %f15;
	abs.f32 	%f3, %f1;
	setp.lt.f32 	%p2, %f3, 0f00800000;
	mul.f32 	%f16, %f3, 0f4B800000;
	selp.f32 	%f17, %f16, %f3, %p2;
	selp.f32 	%f18, 0fC1C00000, 0f00000000, %p2;
	mov.b32 	%r12, %f17;
	add.s32 	%r13, %r12, -1060439283;
	and.b32  	%r14, %r13, -8388608;
	sub.s32 	%r15, %r12, %r14;
	mov.b32 	%f19, %r15;
	cvt.rn.f32.s32 	%f20, %r14;
	fma.rn.f32 	%f21, %f20, 0f34000000, %f18;
	add.f32 	%f22, %f19, 0fBF800000;
	add.f32 	%f23, %f19, 0f3F800000;
	rcp.approx.ftz.f32 	%f24, %f23;
	add.f32 	%f25, %f22, %f22;
	mul.f32 	%f26, %f25, %f24;
	mul.f32 	%f27, %f26, %f26;
	sub.f32 	%f28, %f22, %f26;
	add.f32 	%f29, %f28, %f28;
	neg.f32 	%f30, %f26;
	fma.rn.f32 	%f31, %f30, %f22, %f29;
	mul.rn.f32 	%f32, %f24, %f31;
	fma.rn.f32 	%f33, %f27, 0f3A2C32E4, 0f3B52E7DB;
	fma.rn.f32 	%f34, %f33, %f27, 0f3C93BB73;
	fma.rn.f32 	%f35, %f34, %f27, 0f3DF6384F;
	mul.rn.f32 	%f36, %f35, %f27;
	fma.rn.f32 	%f37, %f26, 0f3FB8AA3B, %f21;
	sub.f32 	%f38, %f21, %f37;
	fma.rn.f32 	%f39, %f26, 0f3FB8AA3B, %f38;
	fma.rn.f32 	%f40, %f32, 0f3FB8AA3B, %f39;
	fma.rn.f32 	%f41, %f26, 0f32A55E34, %f40;
	mul.f32 	%f42, %f36, 0f40400000;
	fma.rn.f32 	%f43, %f42, %f32, %f41;
	fma.rn.f32 	%f44, %f36, %f26, %f43;
	add.rn.f32 	%f45, %f37, %f44;
	neg.f32 	%f46, %f37;
	add.rn.f32 	%f47, %f45, %f46;
	neg.f32 	%f48, %f47;
	add.rn.f32 	%f49, %f44, %f48;
	mul.rn.f32 	%f50, %f45, %f10;
	neg.f32 	%f51, %f50;
	fma.rn.f32 	%f52, %f45, %f10, %f51;
	fma.rn.f32 	%f53, %f49, %f10, %f52;
	cvt.rni.f32.f32 	%f54, %f50;
	sub.f32 	%f55, %f50, %f54;
	add.f32 	%f56, %f55, %f53;
	fma.rn.f32 	%f57, %f56, 0f391FCB8E, 0f3AAF85ED;
	fma.rn.f32 	%f58, %f57, %f56, 0f3C1D9856;
	fma.rn.f32 	%f59, %f58, %f56, 0f3D6357BB;
	fma.rn.f32 	%f60, %f59, %f56, 0f3E75FDEC;
	fma.rn.f32 	%f61, %f60, %f56, 0f3F317218;
	fma.rn.f32 	%f62, %f61, %f56, 0f3F800000;
	cvt.rzi.s32.f32 	%r16, %f54;
	setp.gt.f32 	%p3, %f54, 0f00000000;
	selp.b32 	%r17, 0, -2097152000, %p3;
	add.s32 	%r18, %r17, 2130706432;
	mov.b32 	%f63, %r18;
	mul.f32 	%f64, %f62, %f63;
	shl.b32 	%r19, %r16, 23;
	sub.s32 	%r20, %r19, %r17;
	mov.b32 	%f65, %r20;
	mul.f32 	%f66, %f64, %f65;
	abs.f32 	%f67, %f50;
	setp.gt.f32 	%p4, %f67, 0f43180000;
	setp.lt.f32 	%p5, %f50, 0f00000000;
	selp.f32 	%f68, 0f00000000, 0f7F800000, %p5;
	selp.f32 	%f4, %f68, %f66, %p4;
	setp.eq.f32 	%p6, %f1, 0f3F800000;
	setp.eq.f32 	%p7, %f10, 0f00000000;
	or.pred  	%p8, %p7, %p6;
	@%p8 bra 	$L__BB0_9;
	setp.num.f32 	%p9, %f3, %f3;
	abs.f32 	%f69, %f10;
	setp.num.f32 	%p10, %f69, %f69;
	and.pred  	%p11, %p9, %p10;
	@%p11 bra 	$L__BB0_4;
	add.rn.f32 	%f76, %f1, %f10;
	bra.uni 	$L__BB0_9;
$L__BB0_4:
	setp.neu.f32 	%p12, %f1, 0f00000000;
	setp.neu.f32 	%p13, %f3, 0f7F800000;
	and.pred  	%p14, %p12, %p13;
	@%p14 bra 	$L__BB0_6;
	setp.neu.f32 	%p21, %f2, 0f3F800000;
	add.f32 	%f74, %f1, %f1;
	mov.b32 	%r21, %f74;
	setp.lt.f32 	%p22, %f10, 0f00000000;
	xor.b32  	%r22, %r21, 2139095040;
	selp.b32 	%r23, %r22, %r21, %p22;
	and.b32  	%r24, %r23, 2147483647;
	selp.b32 	%r25, %r24, %r23, %p21;
	mov.b32 	%f76, %r25;
	bra.uni 	$L__BB0_9;
$L__BB0_6:
	setp.eq.f32 	%p15, %f1, 0fBF800000;
	setp.eq.f32 	%p16, %f69, 0f7F800000;
	and.pred  	%p17, %p15, %p16;
	@%p17 bra 	$L__BB0_9;
	setp.geu.f32 	%p18, %f1, 0f00000000;
	mov.f32 	%f76, %f4;
	@%p18 bra 	$L__BB0_9;
	setp.neu.f32 	%p19, %f2, 0f3F800000;
	neg.f32 	%f71, %f4;
	selp.f32 	%f72, %f4, %f71, %p19;
	cvt.rmi.f32.f32 	%f73, %f10;
	setp.neu.f32 	%p20, %f10, %f73;
	selp.f32 	%f76, 0f7FFFFFFF, %f72, %p20;
$L__BB0_9:
	mul.lo.s32 	%r26, %r3, %r1;
	cvta.to.global.u64 	%rd6, %rd2;
	mul.wide.s32 	%rd7, %r26, 4;
	add.s64 	%rd8, %rd6, %rd7;
	st.global.f32 	[%rd8], %f76;
$L__BB0_10:
	ret;

}


// ===== COMPILED SASS (sm_100) =====

	.target	sm_100

	.elftype	@"ET_EXEC"


//--------------------- .note.nv.tkinfo           --------------------------
	.section	.note.nv.tkinfo,"",@"SHT_NOTE"
	.sectionflags	@"SHF_NOTE_NV_TKINFO"
	.tkinfo
        /*0018*/ 	.word	0x00000002
        /*0030*/ 	.string	""
        /*0030*/ 	.string	"ptxas"
        /*0030*/ 	.string	"Cuda compilation tools, release 13.0, V13.0.88"
        /*0030*/ 	.string	"Build cuda_13.0.r13.0/compiler.36424714_0"
        /*0030*/ 	.string	"-arch sm_100 -m 64 "



//--------------------- .note.nv.cuinfo           --------------------------
	.section	.note.nv.cuinfo,"",@"SHT_NOTE"
	.sectionflags	@"SHF_NOTE_NV_CUINFO"
        /*0018*/ 	.short	0x0002
        /*001a*/ 	.short	0x0064
        /*001c*/ 	.short	0x0082
	.zero		2


//--------------------- .nv.info                  --------------------------
	.section	.nv.info,"",@"SHT_CUDA_INFO"
	.align	4


	//----- nvinfo : EIATTR_REGCOUNT
	.align		4
        /*0000*/ 	.byte	0x04, 0x2f
        /*0002*/ 	.short	(.L_1 - .L_0)
	.align		4
.L_0:
        /*0004*/ 	.word	index@(_Z10pow_kernelifPfiS_i)
        /*0008*/ 	.word	0x0000000f


	//----- nvinfo : EIATTR_FRAME_SIZE
	.align		4
.L_1:
        /*000c*/ 	.byte	0x04, 0x11
        /*000e*/ 	.short	(.L_3 - .L_2)
	.align		4
.L_2:
        /*0010*/ 	.word	index@(_Z10pow_kernelifPfiS_i)
        /*0014*/ 	.word	0x00000000


	//----- nvinfo : EIATTR_MIN_STACK_SIZE
	.align		4
.L_3:
        /*0018*/ 	.byte	0x04, 0x12
        /*001a*/ 	.short	(.L_5 - .L_4)
	.align		4
.L_4:
        /*001c*/ 	.word	index@(_Z10pow_kernelifPfiS_i)
        /*0020*/ 	.word	0x00000000
.L_5:


//--------------------- .nv.compat                --------------------------
	.section	.nv.compat,"",@"SHT_CUDA_COMPAT_INFO"
	.align	4
        /*0000*/ 	.byte	0x02, 0x09, 0x00, 0x00, 0x02, 0x02, 0x01, 0x00, 0x02, 0x05, 0x05, 0x00, 0x03, 0x07, 0x01, 0x01
        /*0010*/ 	.byte	0x02, 0x03, 0x00, 0x00, 0x02, 0x06, 0x01, 0x00, 0x04, 0x0b, 0x08, 0x00, 0x01, 0x00, 0x00, 0x00
        /*0020*/ 	.byte	0x00, 0x00, 0x00, 0x00


//--------------------- .nv.info._Z10pow_kernelifPfiS_i --------------------------
	.section	.nv.info._Z10pow_kernelifPfiS_i,"",@"SHT_CUDA_INFO"
	.sectionflags	@""
	.align	4


	//----- nvinfo : EIATTR_CUDA_API_VERSION
	.align		4
        /*0000*/ 	.byte	0x04, 0x37
        /*0002*/ 	.short	(.L_7 - .L_6)
.L_6:
        /*0004*/ 	.word	0x00000082


	//----- nvinfo : EIATTR_KPARAM_INFO
	.align		4
.L_7:
        /*0008*/ 	.byte	0x04, 0x17
        /*000a*/ 	.short	(.L_9 - .L_8)
.L_8:
        /*000c*/ 	.word	0x00000000
        /*0010*/ 	.short	0x0005
        /*0012*/ 	.short	0x0020
        /*0014*/ 	.byte	0x00, 0xf0, 0x11, 0x00


	//----- nvinfo : EIATTR_KPARAM_INFO
	.align		4
.L_9:
        /*0018*/ 	.byte	0x04, 0x17
        /*001a*/ 	.short	(.L_11 - .L_10)
.L_10:
        /*001c*/ 	.word	0x00000000
        /*0020*/ 	.short	0x0004
        /*0022*/ 	.short	0x0018
        /*0024*/ 	.byte	0x00, 0xf5, 0x21, 0x00


	//----- nvinfo : EIATTR_KPARAM_INFO
	.align		4
.L_11:
        /*0028*/ 	.byte	0x04, 0x17
        /*002a*/ 	.short	(.L_13 - .L_12)
.L_12:
        /*002c*/ 	.word	0x00000000
        /*0030*/ 	.short	0x0003
        /*0032*/ 	.short	0x0010
        /*0034*/ 	.byte	0x00, 0xf0, 0x11, 0x00


	//----- nvinfo : EIATTR_KPARAM_INFO
	.align		4
.L_13:
        /*0038*/ 	.byte	0x04, 0x17
        /*003a*/ 	.short	(.L_15 - .L_14)
.L_14:
        /*003c*/ 	.word	0x00000000
        /*0040*/ 	.short	0x0002
        /*0042*/ 	.short	0x0008
        /*0044*/ 	.byte	0x00, 0xf5, 0x21, 0x00


	//----- nvinfo : EIATTR_KPARAM_INFO
	.align		4
.L_15:
        /*0048*/ 	.byte	0x04, 0x17
        /*004a*/ 	.short	(.L_17 - .L_16)
.L_16:
        /*004c*/ 	.word	0x00000000
        /*0050*/ 	.short	0x0001
        /*0052*/ 	.short	0x0004
        /*0054*/ 	.byte	0x00, 0xf0, 0x11, 0x00


	//----- nvinfo : EIATTR_KPARAM_INFO
	.align		4
.L_17:
        /*0058*/ 	.byte	0x04, 0x17
        /*005a*/ 	.short	(.L_19 - .L_18)
.L_18:
        /*005c*/ 	.word	0x00000000
        /*0060*/ 	.short	0x0000
        /*0062*/ 	.short	0x0000
        /*0064*/ 	.byte	0x00, 0xf0, 0x11, 0x00


	//----- nvinfo : EIATTR_SPARSE_MMA_MASK
	.align		4
.L_19:
        /*0068*/ 	.byte	0x03, 0x50
        /*006a*/ 	.short	0x0000


	//----- nvinfo : EIATTR_MAXREG_COUNT
	.align		4
        /*006c*/ 	.byte	0x03, 0x1b
        /*006e*/ 	.short	0x00ff


	//----- nvinfo : EIATTR_MERCURY_ISA_VERSION
	.align		4
        /*0070*/ 	.byte	0x03, 0x5f
        /*0072*/ 	.short	0x0101


	//----- nvinfo : EIATTR_VRC_CTA_INIT_COUNT
	.align		4
        /*0074*/ 	.byte	0x02, 0x4a
	.zero		1
	.zero		1


	//----- nvinfo : EIATTR_EXIT_INSTR_OFFSETS
	.align		4
        /*0078*/ 	.byte	0x04, 0x1c
        /*007a*/ 	.short	(.L_21 - .L_20)


	//   ....[0]....
.L_20:
        /*007c*/ 	.word	0x000000a0


	//   ....[1]....
        /*0080*/ 	.word	0x00000720


	//----- nvinfo : EIATTR_CRS_STACK_SIZE
	.align		4
.L_21:
        /*0084*/ 	.byte	0x04, 0x1e
        /*0086*/ 	.short	(.L_23 - .L_22)
.L_22:
        /*0088*/ 	.word	0x00000000


	//----- nvinfo : EIATTR_CBANK_PARAM_SIZE
	.align		4
.L_23:
        /*008c*/ 	.byte	0x03, 0x19
        /*008e*/ 	.short	0x0024


	//----- nvinfo : EIATTR_PARAM_CBANK
	.align		4
        /*0090*/ 	.byte	0x04, 0x0a
        /*0092*/ 	.short	(.L_25 - .L_24)
	.align		4
.L_24:
        /*0094*/ 	.word	index@(.nv.constant0._Z10pow_kernelifPfiS_i)
        /*0098*/ 	.short	0x0380
        /*009a*/ 	.short	0x0024


	//----- nvinfo : EIATTR_SW_WAR
	.align		4
.L_25:
        /*009c*/ 	.byte	0x04, 0x36
        /*009e*/ 	.short	(.L_27 - .L_26)
.L_26:
        /*00a0*/ 	.word	0x00000008
.L_27:


//--------------------- .nv.callgraph             --------------------------
	.section	.nv.callgraph,"",@"SHT_CUDA_CALLGRAPH"
	.align	4
	.sectionentsize	8
	.align		4
        /*0000*/ 	.word	0x00000000
	.align		4
        /*0004*/ 	.word	0xffffffff
	.align		4
        /*0008*/ 	.word	0x00000000
	.align		4
        /*000c*/ 	.word	0xfffffffe
	.align		4
        /*0010*/ 	.word	0x00000000
	.align		4
        /*0014*/ 	.word	0xfffffffd
	.align		4
        /*0018*/ 	.word	0x00000000
	.align		4
        /*001c*/ 	.word	0xfffffffc


//--------------------- .text._Z10pow_kernelifPfiS_i --------------------------
	.section	.text._Z10pow_kernelifPfiS_i,"ax",@progbits
	.align	128
        .global         _Z10pow_kernelifPfiS_i
        .type           _Z10pow_kernelifPfiS_i,@function
        .size           _Z10pow_kernelifPfiS_i,(.L_x_3 - _Z10pow_kernelifPfiS_i)
        .other          _Z10pow_kernelifPfiS_i,@"STO_CUDA_ENTRY STV_DEFAULT"
_Z10pow_kernelifPfiS_i:
.text._Z10pow_kernelifPfiS_i:
[----:B------:R-:W-:Y:S01]  /*0000*/  LDC R1, c[0x0][0x37c] ;  /* 0x0000df00ff017b82 */ /* 0x000fe20000000800 */
[----:B------:R-:W0:Y:S07]  /*0010*/  S2R R3, SR_TID.X ;  /* 0x0000000000037919 */ /* 0x000e2e0000002100 */
[----:B------:R-:W-:Y:S01]  /*0020*/  S2UR UR4, SR_CTAID.X ;  /* 0x00000000000479c3 */ /* 0x000fe20000002500 */
[----:B------:R-:W1:Y:S01]  /*0030*/  LDCU UR6, c[0x0][0x370] ;  /* 0x00006e00ff0677ac */ /* 0x000e620008000800 */
[----:B------:R-:W2:Y:S06]  /*0040*/  LDCU UR7, c[0x0][0x380] ;  /* 0x00007000ff0777ac */ /* 0x000eac0008000800 */
[----:B------:R-:W1:Y:S08]  /*0050*/  S2UR UR5, SR_CTAID.Y ;  /* 0x00000000000579c3 */ /* 0x000e700000002600 */
[----:B------:R-:W0:Y:S01]  /*0060*/  LDC R0, c[0x0][0x360] ;  /* 0x0000d800ff007b82 */ /* 0x000e220000000800 */
[----:B-1----:R-:W-:-:S06]  /*0070*/  UIMAD UR4, UR5, UR6, UR4 ;  /* 0x00000006050472a4 */ /* 0x002fcc000f8e0204 */
[----:B0-----:R-:W-:-:S05]  /*0080*/  IMAD R0, R0, UR4, R3 ;  /* 0x0000000400007c24 */ /* 0x001fca000f8e0203 */
[----:B--2---:R-:W-:-:S13]  /*0090*/  ISETP.GE.AND P0, PT, R0, UR7, PT ;  /* 0x0000000700007c0c */ /* 0x004fda000bf06270 */
[----:B------:R-:W-:Y:S05]  /*00a0*/  @P0 EXIT ;  /* 0x000000000000094d */ /* 0x000fea0003800000 */
[----:B------:R-:W0:Y:S01]  /*00b0*/  LDC.64 R2, c[0x0][0x388] ;  /* 0x0000e200ff027b82 */ /* 0x000e220000000a00 */
[----:B------:R-:W1:Y:S01]  /*00c0*/  LDCU UR6, c[0x0][0x390] ;  /* 0x00007200ff0677ac */ /* 0x000e620008000800 */
[----:B------:R-:W2:Y:S01]  /*00d0*/  LDCU.64 UR4, c[0x0][0x358] ;  /* 0x00006b00ff0477ac */ /* 0x000ea20008000a00 */
[----:B-1----:R-:W-:-:S04]  /*00e0*/  IMAD R5, R0, UR6, RZ ;  /* 0x0000000600057c24 */ /* 0x002fc8000f8e02ff */
[----:B0-----:R-:W-:-:S06]  /*00f0*/  IMAD.WIDE R2, R5, 0x4, R2 ;  /* 0x0000000405027825 */ /* 0x001fcc00078e0202 */
[----:B--2---:R-:W2:Y:S01]  /*0100*/  LDG.E R2, desc[UR4][R2.64] ;  /* 0x0000000402027981 */ /* 0x004ea2000c1e1900 */
[----:B------:R-:W-:Y:S01]  /*0110*/  HFMA2 R9, -RZ, RZ, 0.771484375, 0.21533203125 ;  /* 0x3a2c32e4ff097431 */ /* 0x000fe200000001ff */
[----:B------:R-:W-:Y:S01]  /*0120*/  BSSY.RECONVERGENT B0, `(.L_x_0) ;  /* 0x000005a000007945 */ /* 0x000fe20003800200 */
[C---:B--2---:R-:W-:Y:S01]  /*0130*/  FMUL R5, |R2|.reuse, 16777216 ;  /* 0x4b80000002057820 */ /* 0x044fe20000400200 */
[----:B------:R-:W-:-:S04]  /*0140*/  FSETP.GEU.AND P0, PT, |R2|, 1.175494350822287508e-38, PT ;  /* 0x008000000200780b */ /* 0x000fc80003f0e200 */
[----:B------:R-:W-:Y:S02]  /*0150*/  FSEL R5, R5, |R2|, !P0 ;  /* 0x4000000205057208 */ /* 0x000fe40004000000 */
[----:B------:R-:W-:Y:S02]  /*0160*/  FSEL R3, RZ, -24, P0 ;  /* 0xc1c00000ff037808 */ /* 0x000fe40000000000 */
[----:B------:R-:W-:-:S04]  /*0170*/  IADD3 R4, PT, PT, R5, -0x3f3504f3, RZ ;  /* 0xc0cafb0d05047810 */ /* 0x000fc80007ffe0ff */
[----:B------:R-:W-:-:S04]  /*0180*/  LOP3.LUT R4, R4, 0xff800000, RZ, 0xc0, !PT ;  /* 0xff80000004047812 */ /* 0x000fc800078ec0ff */
[-C--:B------:R-:W-:Y:S02]  /*0190*/  IADD3 R5, PT, PT, R5, -R4.reuse, RZ ;  /* 0x8000000405057210 */ /* 0x080fe40007ffe0ff */
[----:B------:R-:W-:-:S03]  /*01a0*/  I2FP.F32.S32 R4, R4 ;  /* 0x0000000400047245 */ /* 0x000fc60000201400 */
[C---:B------:R-:W-:Y:S01]  /*01b0*/  FADD R6, R5.reuse, 1 ;  /* 0x3f80000005067421 */ /* 0x040fe20000000000 */
[----:B------:R-:W-:Y:S01]  /*01c0*/  FADD R5, R5, -1 ;  /* 0xbf80000005057421 */ /* 0x000fe20000000000 */
[----:B------:R-:W-:-:S03]  /*01d0*/  FFMA R3, R4, 1.1920928955078125e-07, R3 ;  /* 0x3400000004037823 */ /* 0x000fc60000000003 */
[----:B------:R-:W-:Y:S01]  /*01e0*/  FADD R7, R5, R5 ;  /* 0x0000000505077221 */ /* 0x000fe20000000000 */
[----:B------:R-:W0:Y:S03]  /*01f0*/  MUFU.RCP R6, R6 ;  /* 0x0000000600067308 */ /* 0x000e260000001000 */
[----:B0-----:R-:W-:-:S04]  /*0200*/  FMUL R8, R6, R7 ;  /* 0x0000000706087220 */ /* 0x001fc80000400000 */
[----:B------:R-:W-:Y:S01]  /*0210*/  FADD R7, R5, -R8 ;  /* 0x8000000805077221 */ /* 0x000fe20000000000 */
[CC--:B------:R-:W-:Y:S01]  /*0220*/  FMUL R4, R8.reuse, R8.reuse ;  /* 0x0000000808047220 */ /* 0x0c0fe20000400000 */
[----:B------:R-:W-:Y:S02]  /*0230*/  FFMA R12, R8, 1.4426950216293334961, R3 ;  /* 0x3fb8aa3b080c7823 */ /* 0x000fe40000000003 */
[----:B------:R-:W-:Y:S01]  /*0240*/  FADD R10, R7, R7 ;  /* 0x00000007070a7221 */ /* 0x000fe20000000000 */
[C---:B------:R-:W-:Y:S01]  /*0250*/  FFMA R7, R4.reuse, R9, 0.0032181653659790754318 ;  /* 0x3b52e7db04077423 */ /* 0x040fe20000000009 */
[----:B------:R-:W-:Y:S02]  /*0260*/  FADD R9, R3, -R12 ;  /* 0x8000000c03097221 */ /* 0x000fe40000000000 */
[----:B------:R-:W-:Y:S01]  /*0270*/  FFMA R5, R5, -R8, R10 ;  /* 0x8000000805057223 */ /* 0x000fe2000000000a */
[----:B------:R-:W-:Y:S01]  /*0280*/  FFMA R7, R4, R7, 0.018033718690276145935 ;  /* 0x3c93bb7304077423 */ /* 0x000fe20000000007 */
[----:B------:R-:W0:Y:S02]  /*0290*/  LDC R3, c[0x0][0x384] ;  /* 0x0000e100ff037b82 */ /* 0x000e240000000800 */
[----:B------:R-:W-:Y:S01]  /*02a0*/  FMUL R5, R6, R5 ;  /* 0x0000000506057220 */ /* 0x000fe20000400000 */
[----:B------:R-:W-:Y:S01]  /*02b0*/  FFMA R6, R8, 1.4426950216293334961, R9 ;  /* 0x3fb8aa3b08067823 */ /* 0x000fe20000000009 */
[----:B------:R-:W-:-:S03]  /*02c0*/  FFMA R7, R4, R7, 0.12022458761930465698 ;  /* 0x3df6384f04077423 */ /* 0x000fc60000000007 */
[----:B------:R-:W-:Y:S01]  /*02d0*/  FFMA R9, R5, 1.4426950216293334961, R6 ;  /* 0x3fb8aa3b05097823 */ /* 0x000fe20000000006 */
[----:B------:R-:W-:-:S03]  /*02e0*/  FMUL R7, R4, R7 ;  /* 0x0000000704077220 */ /* 0x000fc60000400000 */
[----:B------:R-:W-:Y:S01]  /*02f0*/  FFMA R4, R8, 1.9251366722983220825e-08, R9 ;  /* 0x32a55e3408047823 */ /* 0x000fe20000000009 */
[----:B------:R-:W-:Y:S01]  /*0300*/  FMUL R6, R7, 3 ;  /* 0x4040000007067820 */ /* 0x000fe20000400000 */
[----:B------:R-:W-:-:S03]  /*0310*/  MOV R9, 0x391fcb8e ;  /* 0x391fcb8e00097802 */ /* 0x000fc60000000f00 */
[----:B------:R-:W-:-:S04]  /*0320*/  FFMA R4, R5, R6, R4 ;  /* 0x0000000605047223 */ /* 0x000fc80000000004 */
[----:B------:R-:W-:-:S04]  /*0330*/  FFMA R7, R8, R7, R4 ;  /* 0x0000000708077223 */ /* 0x000fc80000000004 */
[----:B------:R-:W-:-:S04]  /*0340*/  FADD R4, R12, R7 ;  /* 0x000000070c047221 */ /* 0x000fc80000000000 */
[----:B0-----:R-:W-:Y:S01]  /*0350*/  FMUL R5, R4, R3 ;  /* 0x0000000304057220 */ /* 0x001fe20000400000 */
[----:B------:R-:W-:-:S03]  /*0360*/  FADD R12, -R12, R4 ;  /* 0x000000040c0c7221 */ /* 0x000fc60000000100 */
[----:B------:R-:W0:Y:S01]  /*0370*/  FRND R6, R5 ;  /* 0x0000000500067307 */ /* 0x000e220000201000 */
[----:B------:R-:W-:Y:S01]  /*0380*/  FADD R12, R7, -R12 ;  /* 0x8000000c070c7221 */ /* 0x000fe20000000000 */
[-C--:B------:R-:W-:Y:S01]  /*0390*/  FFMA R7, R4, R3.reuse, -R5 ;  /* 0x0000000304077223 */ /* 0x080fe20000000805 */
[C---:B------:R-:W-:Y:S02]  /*03a0*/  FSETP.GT.AND P1, PT, |R5|.reuse, 152, PT ;  /* 0x431800000500780b */ /* 0x040fe40003f24200 */
[C---:B------:R-:W-:Y:S01]  /*03b0*/  FSETP.GEU.AND P2, PT, R5.reuse, RZ, PT ;  /* 0x000000ff0500720b */ /* 0x040fe20003f4e000 */
[----:B------:R-:W-:Y:S02]  /*03c0*/  FFMA R7, R12, R3, R7 ;  /* 0x000000030c077223 */ /* 0x000fe40000000007 */
[----:B------:R1:W2:Y:S01]  /*03d0*/  F2I.NTZ R8, R5 ;  /* 0x0000000500087305 */ /* 0x0002a20000203100 */
[----:B0-----:R-:W-:Y:S01]  /*03e0*/  FADD R4, R5, -R6 ;  /* 0x8000000605047221 */ /* 0x001fe20000000000 */
[----:B------:R-:W-:Y:S01]  /*03f0*/  FSETP.GT.AND P0, PT, R6, RZ, PT ;  /* 0x000000ff0600720b */ /* 0x000fe20003f04000 */
[----:B-1----:R-:W-:-:S02]  /*0400*/  HFMA2 R5, -RZ, RZ, 1.875, 0 ;  /* 0x3f800000ff057431 */ /* 0x002fc400000001ff */
[----:B------:R-:W-:-:S04]  /*0410*/  FADD R4, R7, R4 ;  /* 0x0000000407047221 */ /* 0x000fc80000000000 */
[----:B------:R-:W-:Y:S01]  /*0420*/  FFMA R7, R4, R9, 0.0013391353422775864601 ;  /* 0x3aaf85ed04077423 */ /* 0x000fe20000000009 */
[----:B------:R-:W-:Y:S02]  /*0430*/  SEL R9, RZ, 0x83000000, P0 ;  /* 0x83000000ff097807 */ /* 0x000fe40000000000 */
[----:B------:R-:W-:Y:S01]  /*0440*/  FSETP.NEU.AND P0, PT, R2, 1, PT ;  /* 0x3f8000000200780b */ /* 0x000fe20003f0d000 */
[C---:B------:R-:W-:Y:S01]  /*0450*/  FFMA R7, R4.reuse, R7, 0.0096188392490148544312 ;  /* 0x3c1d985604077423 */ /* 0x040fe20000000007 */
[----:B------:R-:W-:Y:S02]  /*0460*/  IADD3 R6, PT, PT, R9, 0x7f000000, RZ ;  /* 0x7f00000009067810 */ /* 0x000fe40007ffe0ff */
[----:B------:R-:W-:Y:S01]  /*0470*/  FSETP.EQ.OR P0, PT, R3, RZ, !P0 ;  /* 0x000000ff0300720b */ /* 0x000fe20004702400 */
[----:B------:R-:W-:Y:S01]  /*0480*/  FFMA R7, R4, R7, 0.055503588169813156128 ;  /* 0x3d6357bb04077423 */ /* 0x000fe20000000007 */
[----:B--2---:R-:W-:-:S03]  /*0490*/  LEA R9, R8, -R9, 0x17 ;  /* 0x8000000908097211 */ /* 0x004fc600078eb8ff */
[----:B------:R-:W-:-:S04]  /*04a0*/  FFMA R7, R4, R7, 0.24022644758224487305 ;  /* 0x3e75fdec04077423 */ /* 0x000fc80000000007 */
[----:B------:R-:W-:-:S04]  /*04b0*/  FFMA R7, R4, R7, 0.69314718246459960938 ;  /* 0x3f31721804077423 */ /* 0x000fc80000000007 */
[----:B------:R-:W-:-:S04]  /*04c0*/  FFMA R7, R4, R7, 1 ;  /* 0x3f80000004077423 */ /* 0x000fc80000000007 */
[----:B------:R-:W-:-:S04]  /*04d0*/  FMUL R6, R7, R6 ;  /* 0x0000000607067220 */ /* 0x000fc80000400000 */
[----:B------:R-:W-:Y:S01]  /*04e0*/  FMUL R6, R6, R9 ;  /* 0x0000000906067220 */ /* 0x000fe20000400000 */
[----:B------:R-:W-:Y:S01]  /*04f0*/  @P1 FSEL R6, RZ, +INF , !P2 ;  /* 0x7f800000ff061808 */ /* 0x000fe20005000000 */
[----:B------:R-:W-:Y:S06]  /*0500*/  @P0 BRA `(.L_x_1) ;  /* 0x00000000006c0947 */ /* 0x000fec0003800000 */
[----:B------:R-:W-:-:S04]  /*0510*/  FSETP.NAN.AND P0, PT, |R3|, |R3|, PT ;  /* 0x400000030300720b */ /* 0x000fc80003f08200 */
[----:B------:R-:W-:-:S13]  /*0520*/  FSETP.NUM.AND P0, PT, |R2|, |R2|, !P0 ;  /* 0x400000020200720b */ /* 0x000fda0004707200 */
[----:B------:R-:W-:Y:S01]  /*0530*/  @!P0 FADD R5, R2, R3 ;  /* 0x0000000302058221 */ /* 0x000fe20000000000 */
[----:B------:R-:W-:Y:S06]  /*0540*/  @!P0 BRA `(.L_x_1) ;  /* 0x00000000005c8947 */ /* 0x000fec0003800000 */
[----:B------:R-:W-:Y:S01]  /*0550*/  FMUL R7, R3, 0.5 ;  /* 0x3f00000003077820 */ /* 0x000fe20000400000 */
[----:B------:R-:W-:-:S04]  /*0560*/  FSETP.NEU.AND P0, PT, |R2|, +INF , PT ;  /* 0x7f8000000200780b */ /* 0x000fc80003f0d200 */
[----:B------:R-:W-:Y:S01]  /*0570*/  FSETP.NEU.AND P0, PT, R2, RZ, P0 ;  /* 0x000000ff0200720b */ /* 0x000fe2000070d000 */
[----:B------:R-:W0:Y:S03]  /*0580*/  FRND.TRUNC R7, R7 ;  /* 0x0000000700077307 */ /* 0x000e26000020d000 */
[----:B------:R-:W-:Y:S01]  /*0590*/  FSETP.GEU.OR P1, PT, R3, RZ, P0 ;  /* 0x000000ff0300720b */ /* 0x000fe2000072e400 */
[----:B0-----:R-:W-:-:S04]  /*05a0*/  FADD R4, R7, R7 ;  /* 0x0000000707047221 */ /* 0x001fc80000000000 */
[----:B------:R-:W-:-:S04]  /*05b0*/  FADD R8, -R4, R3 ;  /* 0x0000000304087221 */ /* 0x000fc80000000100 */
[----:B------:R-:W-:Y:S01]  /*05c0*/  @!P0 FADD R4, R2, R2 ;  /* 0x0000000202048221 */ /* 0x000fe20000000000 */
[----:B------:R-:W-:-:S04]  /*05d0*/  FSETP.NEU.AND P2, PT, |R8|, 1, !P0 ;  /* 0x3f8000000800780b */ /* 0x000fc8000474d200 */
[----:B------:R-:W-:-:S09]  /*05e0*/  @!P1 LOP3.LUT R4, R4, 0x7f800000, RZ, 0x3c, !PT ;  /* 0x7f80000004049812 */ /* 0x000fd200078e3cff */
[----:B------:R-:W-:-:S04]  /*05f0*/  @P2 LOP3.LUT R4, R4, 0x7fffffff, RZ, 0xc0, !PT ;  /* 0x7fffffff04042812 */ /* 0x000fc800078ec0ff */
[----:B------:R-:W-:Y:S01]  /*0600*/  @!P0 MOV R5, R4 ;  /* 0x0000000400058202 */ /* 0x000fe20000000f00 */
[----:B------:R-:W-:Y:S06]  /*0610*/  @!P0 BRA `(.L_x_1) ;  /* 0x0000000000288947 */ /* 0x000fec0003800000 */
[----:B------:R-:W-:Y:S02]  /*0620*/  FSETP.NEU.AND P0, PT, |R3|, +INF , PT ;  /* 0x7f8000000300780b */ /* 0x000fe40003f0d200 */
[----:B------:R-:W-:-:S13]  /*0630*/  FSETP.EQ.AND P1, PT, R2, -1, PT ;  /* 0xbf8000000200780b */ /* 0x000fda0003f22000 */
[----:B------:R-:W-:Y:S05]  /*0640*/  @!P0 BRA P1, `(.L_x_1) ;  /* 0x00000000001c8947 */ /* 0x000fea0000800000 */
[----:B------:R-:W-:Y:S02]  /*0650*/  FSETP.GEU.AND P1, PT, R2, RZ, PT ;  /* 0x000000ff0200720b */ /* 0x000fe40003f2e000 */
[----:B------:R-:W-:-:S11]  /*0660*/  MOV R5, R6 ;  /* 0x0000000600057202 */ /* 0x000fd60000000f00 */
[----:B------:R-:W0:Y:S01]  /*0670*/  @!P1 FRND.FLOOR R2, R3 ;  /* 0x0000000300029307 */ /* 0x000e220000205000 */
[----:B------:R-:W-:Y:S02]  /*0680*/  @!P1 FSETP.NEU.AND P2, PT, |R8|, 1, PT ;  /* 0x3f8000000800980b */ /* 0x000fe40003f4d200 */
[----:B0-----:R-:W-:Y:S02]  /*0690*/  @!P1 FSETP.NEU.AND P0, PT, R2, R3, PT ;  /* 0x000000030200920b */ /* 0x001fe40003f0d000 */
[----:B------:R-:W-:-:S04]  /*06a0*/  @!P1 FSEL R2, R6, -R6, P2 ;  /* 0x8000000606029208 */ /* 0x000fc80001000000 */
[----:B------:R-:W-:-:S07]  /*06b0*/  @!P1 FSEL R5, R2, +QNAN , !P0 ;  /* 0x7fffffff02059808 */ /* 0x000fce0004000000 */
.L_x_1:
[----:B------:R-:W-:Y:S05]  /*06c0*/  BSYNC.RECONVERGENT B0 ;  /* 0x0000000000007941 */ /* 0x000fea0003800200 */
.L_x_0:
[----:B------:R-:W0:Y:S01]  /*06d0*/  LDC.64 R2, c[0x0][0x398] ;  /* 0x0000e600ff027b82 */ /* 0x000e220000000a00 */
[----:B------:R-:W1:Y:S02]  /*06e0*/  LDCU UR6, c[0x0][0x3a0] ;  /* 0x00007400ff0677ac */ /* 0x000e640008000800 */
[----:B-1----:R-:W-:-:S04]  /*06f0*/  IMAD R7, R0, UR6, RZ ;  /* 0x0000000600077c24 */ /* 0x002fc8000f8e02ff */
[----:B0-----:R-:W-:-:S05]  /*0700*/  IMAD.WIDE R2, R7, 0x4, R2 ;  /* 0x0000000407027825 */ /* 0x001fca00078e0202 */
[----:B------:R-:W-:Y:S01]  /*0710*/  STG.E desc[UR4][R2.64], R5 ;  /* 0x0000000502007986 */ /* 0x000fe2000c101904 */
[----:B------:R-:W-:Y:S05]  /*0720*/  EXIT ;  /* 0x000000000000794d */ /* 0x000fea0003800000 */
.L_x_2:
[----:B------:R-:W-:-:S00]  /*0730*/  BRA `(.L_x_2) ;  /* 0xfffffffc00fc7947 */ /* 0x000fc0000383ffff */
[----:B------:R-:W-:-:S00]  /*0740*/  NOP ;  /* 0x0000000000007918 */ /* 0x000fc00000000000 */
        /* <DEDUP_REMOVED lines=11> */
.L_x_3:


//--------------------- .nv.shared.reserved.0     --------------------------
	.section	.nv.shared.reserved.0,"aw",@nobits
	.weak		__nv_reservedSMEM_offset_0_alias
	.size		__nv_reservedSMEM_offset_0_alias, 0, 64
	.other		__nv_reservedSMEM_offset_0_alias,@"STO_CUDA_RESERVED_SHARED STV_DEFAULT"
__nv_reservedSMEM_offset_0_alias:
	.zero		0
	.zero		64


//--------------------- .nv.constant0._Z10pow_kernelifPfiS_i --------------------------
	.section	.nv.constant0._Z10pow_kernelifPfiS_i,"a",@progbits
	.sectionflags	@""
	.align	4
.nv.constant0._Z10pow_kernelifPfiS_i:
	.zero		932


//--------------------- SYMBOLS --------------------------

	.type		.nv.reservedSmem.offset0,@object
	.size		.nv.reservedSmem.offset0,0x4
